//
// Generated by NVIDIA NVVM Compiler
//
// Compiler Build ID: CL-36424714
// Cuda compilation tools, release 13.0, V13.0.88
// Based on NVVM 20.0.0
//

.version 9.0
.target sm_100
.address_size 64

	// .globl	_Z10cuda_hellobilfd
.extern .func  (.param .b32 func_retval0) vprintf
(
	.param .b64 vprintf_param_0,
	.param .b64 vprintf_param_1
)
;
.global .align 1 .b8 $str[14] = {118, 97, 114, 66, 111, 111, 108, 32, 61, 32, 37, 100, 10};
.global .align 1 .b8 $str$1[14] = {118, 97, 114, 66, 111, 111, 108, 32, 61, 32, 37, 115, 10};
.global .align 1 .b8 $str$2[5] = {116, 114, 117, 101};
.global .align 1 .b8 $str$3[6] = {102, 97, 108, 115, 101};
.global .align 1 .b8 $str$4[13] = {118, 97, 114, 73, 110, 116, 32, 61, 32, 37, 100, 10};
.global .align 1 .b8 $str$5[15] = {118, 97, 114, 76, 111, 110, 103, 32, 61, 32, 37, 108, 100, 10};
.global .align 1 .b8 $str$6[15] = {118, 97, 114, 70, 108, 111, 97, 116, 32, 61, 32, 37, 102, 10};
.global .align 1 .b8 $str$7[17] = {118, 97, 114, 70, 108, 111, 97, 116, 32, 61, 32, 37, 46, 52, 102, 10};
.global .align 1 .b8 $str$8[16] = {118, 97, 114, 68, 111, 117, 98, 108, 101, 32, 61, 32, 37, 102, 10};
.global .align 1 .b8 $str$9[16] = {118, 97, 114, 68, 111, 117, 98, 108, 101, 32, 61, 32, 37, 103, 10};

.visible .entry _Z10cuda_hellobilfd(
	.param .u8 _Z10cuda_hellobilfd_param_0,
	.param .u32 _Z10cuda_hellobilfd_param_1,
	.param .u64 _Z10cuda_hellobilfd_param_2,
	.param .f32 _Z10cuda_hellobilfd_param_3,
	.param .f64 _Z10cuda_hellobilfd_param_4
)
{
	.local .align 8 .b8 	__local_depot0[8];
	.reg .b64 	%SP;
	.reg .b64 	%SPL;
	.reg .pred 	%p<2>;
	.reg .b16 	%rs<2>;
	.reg .b32 	%r<19>;
	.reg .b32 	%f<2>;
	.reg .b64 	%rd<25>;
	.reg .b64 	%fd<3>;

	mov.u64 	%SPL, __local_depot0;
	cvta.local.u64 	%SP, %SPL;
	ld.param.s8 	%rs1, [_Z10cuda_hellobilfd_param_0];
	ld.param.u32 	%r1, [_Z10cuda_hellobilfd_param_1];
	ld.param.u64 	%rd1, [_Z10cuda_hellobilfd_param_2];
	ld.param.f32 	%f1, [_Z10cuda_hellobilfd_param_3];
	ld.param.f64 	%fd1, [_Z10cuda_hellobilfd_param_4];
	add.u64 	%rd2, %SP, 0;
	add.u64 	%rd3, %SPL, 0;
	cvt.s32.s16 	%r2, %rs1;
	st.local.u32 	[%rd3], %r2;
	mov.u64 	%rd4, $str;
	cvta.global.u64 	%rd5, %rd4;
	{ // callseq 0, 0
	.param .b64 param0;
	st.param.b64 	[param0], %rd5;
	.param .b64 param1;
	st.param.b64 	[param1], %rd2;
	.param .b32 retval0;
	call.uni (retval0), 
	vprintf, 
	(
	param0, 
	param1
	);
	ld.param.b32 	%r3, [retval0];
	} // callseq 0
	setp.eq.s16 	%p1, %rs1, 0;
	mov.u64 	%rd6, $str$2;
	cvta.global.u64 	%rd7, %rd6;
	mov.u64 	%rd8, $str$3;
	cvta.global.u64 	%rd9, %rd8;
	selp.b64 	%rd10, %rd9, %rd7, %p1;
	st.local.u64 	[%rd3], %rd10;
	mov.u64 	%rd11, $str$1;
	cvta.global.u64 	%rd12, %rd11;
	{ // callseq 1, 0
	.param .b64 param0;
	st.param.b64 	[param0], %rd12;
	.param .b64 param1;
	st.param.b64 	[param1], %rd2;
	.param .b32 retval0;
	call.uni (retval0), 
	vprintf, 
	(
	param0, 
	param1
	);
	ld.param.b32 	%r5, [retval0];
	} // callseq 1
	st.local.u32 	[%rd3], %r1;
	mov.u64 	%rd13, $str$4;
	cvta.global.u64 	%rd14, %rd13;
	{ // callseq 2, 0
	.param .b64 param0;
	st.param.b64 	[param0], %rd14;
	.param .b64 param1;
	st.param.b64 	[param1], %rd2;
	.param .b32 retval0;
	call.uni (retval0), 
	vprintf, 
	(
	param0, 
	param1
	);
	ld.param.b32 	%r7, [retval0];
	} // callseq 2
	st.local.u64 	[%rd3], %rd1;
	mov.u64 	%rd15, $str$5;
	cvta.global.u64 	%rd16, %rd15;
	{ // callseq 3, 0
	.param .b64 param0;
	st.param.b64 	[param0], %rd16;
	.param .b64 param1;
	st.param.b64 	[param1], %rd2;
	.param .b32 retval0;
	call.uni (retval0), 
	vprintf, 
	(
	param0, 
	param1
	);
	ld.param.b32 	%r9, [retval0];
	} // callseq 3
	cvt.f64.f32 	%fd2, %f1;
	st.local.f64 	[%rd3], %fd2;
	mov.u64 	%rd17, $str$6;
	cvta.global.u64 	%rd18, %rd17;
	{ // callseq 4, 0
	.param .b64 param0;
	st.param.b64 	[param0], %rd18;
	.param .b64 param1;
	st.param.b64 	[param1], %rd2;
	.param .b32 retval0;
	call.uni (retval0), 
	vprintf, 
	(
	param0, 
	param1
	);
	ld.param.b32 	%r11, [retval0];
	} // callseq 4
	st.local.f64 	[%rd3], %fd2;
	mov.u64 	%rd19, $str$7;
	cvta.global.u64 	%rd20, %rd19;
	{ // callseq 5, 0
	.param .b64 param0;
	st.param.b64 	[param0], %rd20;
	.param .b64 param1;
	st.param.b64 	[param1], %rd2;
	.param .b32 retval0;
	call.uni (retval0), 
	vprintf, 
	(
	param0, 
	param1
	);
	ld.param.b32 	%r13, [retval0];
	} // callseq 5
	st.local.f64 	[%rd3], %fd1;
	mov.u64 	%rd21, $str$8;
	cvta.global.u64 	%rd22, %rd21;
	{ // callseq 6, 0
	.param .b64 param0;
	st.param.b64 	[param0], %rd22;
	.param .b64 param1;
	st.param.b64 	[param1], %rd2;
	.param .b32 retval0;
	call.uni (retval0), 
	vprintf, 
	(
	param0, 
	param1
	);
	ld.param.b32 	%r15, [retval0];
	} // callseq 6
	st.local.f64 	[%rd3], %fd1;
	mov.u64 	%rd23, $str$9;
	cvta.global.u64 	%rd24, %rd23;
	{ // callseq 7, 0
	.param .b64 param0;
	st.param.b64 	[param0], %rd24;
	.param .b64 param1;
	st.param.b64 	[param1], %rd2;
	.param .b32 retval0;
	call.uni (retval0), 
	vprintf, 
	(
	param0, 
	param1
	);
	ld.param.b32 	%r17, [retval0];
	} // callseq 7
	ret;

}


// ===== COMPILED SASS (sm_100) =====

	.target	sm_100

	.elftype	@"ET_EXEC"


//--------------------- .note.nv.tkinfo           --------------------------
	.section	.note.nv.tkinfo,"",@"SHT_NOTE"
	.sectionflags	@"SHF_NOTE_NV_TKINFO"
	.tkinfo
        /*0018*/ 	.word	0x00000002
        /*0030*/ 	.string	""
        /*0030*/ 	.string	"ptxas"
        /*0030*/ 	.string	"Cuda compilation tools, release 13.0, V13.0.88"
        /*0030*/ 	.string	"Build cuda_13.0.r13.0/compiler.36424714_0"
        /*0030*/ 	.string	"-arch sm_100 -m 64 "



//--------------------- .note.nv.cuinfo           --------------------------
	.section	.note.nv.cuinfo,"",@"SHT_NOTE"
	.sectionflags	@"SHF_NOTE_NV_CUINFO"
        /*0018*/ 	.short	0x0002
        /*001a*/ 	.short	0x0064
        /*001c*/ 	.short	0x0082
	.zero		2


//--------------------- .nv.info                  --------------------------
	.section	.nv.info,"",@"SHT_CUDA_INFO"
	.align	4


	//----- nvinfo : EIATTR_REGCOUNT
	.align		4
        /*0000*/ 	.byte	0x04, 0x2f
        /*0002*/ 	.short	(.L_11 - .L_10)
	.align		4
.L_10:
        /*0004*/ 	.word	index@(_Z10cuda_hellobilfd)
        /*0008*/ 	.word	0x00000018


	//----- nvinfo : EIATTR_FRAME_SIZE
	.align		4
.L_11:
        /*000c*/ 	.byte	0x04, 0x11
        /*000e*/ 	.short	(.L_13 - .L_12)
	.align		4
.L_12:
        /*0010*/ 	.word	index@(_Z10cuda_hellobilfd)
        /*0014*/ 	.word	0x00000008


	//----- nvinfo : EIATTR_MIN_STACK_SIZE
	.align		4
.L_13:
        /*0018*/ 	.byte	0x04, 0x12
        /*001a*/ 	.short	(.L_15 - .L_14)
	.align		4
.L_14:
        /*001c*/ 	.word	index@(_Z10cuda_hellobilfd)
        /*0020*/ 	.word	0x00000008
.L_15:


//--------------------- .nv.compat                --------------------------
	.section	.nv.compat,"",@"SHT_CUDA_COMPAT_INFO"
	.align	4
        /*0000*/ 	.byte	0x02, 0x09, 0x00, 0x00, 0x02, 0x02, 0x01, 0x00, 0x02, 0x05, 0x05, 0x00, 0x03, 0x07, 0x01, 0x01
        /*0010*/ 	.byte	0x02, 0x03, 0x00, 0x00, 0x02, 0x06, 0x01, 0x00, 0x04, 0x0b, 0x08, 0x00, 0x09, 0x00, 0x00, 0x00
        /*0020*/ 	.byte	0x00, 0x00, 0x00, 0x00


//--------------------- .nv.info._Z10cuda_hellobilfd --------------------------
	.section	.nv.info._Z10cuda_hellobilfd,"",@"SHT_CUDA_INFO"
	.sectionflags	@""
	.align	4


	//----- nvinfo : EIATTR_CUDA_API_VERSION
	.align		4
        /*0000*/ 	.byte	0x04, 0x37
        /*0002*/ 	.short	(.L_17 - .L_16)
.L_16:
        /*0004*/ 	.word	0x00000082


	//----- nvinfo : EIATTR_KPARAM_INFO
	.align		4
.L_17:
        /*0008*/ 	.byte	0x04, 0x17
        /*000a*/ 	.short	(.L_19 - .L_18)
.L_18:
        /*000c*/ 	.word	0x00000000
        /*0010*/ 	.short	0x0004
        /*0012*/ 	.short	0x0018
        /*0014*/ 	.byte	0x00, 0xf0, 0x21, 0x00


	//----- nvinfo : EIATTR_KPARAM_INFO
	.align		4
.L_19:
        /*0018*/ 	.byte	0x04, 0x17
        /*001a*/ 	.short	(.L_21 - .L_20)
.L_20:
        /*001c*/ 	.word	0x00000000
        /*0020*/ 	.short	0x0003
        /*0022*/ 	.short	0x0010
        /*0024*/ 	.byte	0x00, 0xf0, 0x11, 0x00


	//----- nvinfo : EIATTR_KPARAM_INFO
	.align		4
.L_21:
        /*0028*/ 	.byte	0x04, 0x17
        /*002a*/ 	.short	(.L_23 - .L_22)
.L_22:
        /*002c*/ 	.word	0x00000000
        /*0030*/ 	.short	0x0002
        /*0032*/ 	.short	0x0008
        /*0034*/ 	.byte	0x00, 0xf0, 0x21, 0x00


	//----- nvinfo : EIATTR_KPARAM_INFO
	.align		4
.L_23:
        /*0038*/ 	.byte	0x04, 0x17
        /*003a*/ 	.short	(.L_25 - .L_24)
.L_24:
        /*003c*/ 	.word	0x00000000
        /*0040*/ 	.short	0x0001
        /*0042*/ 	.short	0x0004
        /*0044*/ 	.byte	0x00, 0xf0, 0x11, 0x00


	//----- nvinfo : EIATTR_KPARAM_INFO
	.align		4
.L_25:
        /*0048*/ 	.byte	0x04, 0x17
        /*004a*/ 	.short	(.L_27 - .L_26)
.L_26:
        /*004c*/ 	.word	0x00000000
        /*0050*/ 	.short	0x0000
        /*0052*/ 	.short	0x0000
        /*0054*/ 	.byte	0x00, 0xf0, 0x05, 0x00


	//----- nvinfo : EIATTR_SPARSE_MMA_MASK
	.align		4
.L_27:
        /*0058*/ 	.byte	0x03, 0x50
        /*005a*/ 	.short	0x0000


	//----- nvinfo : EIATTR_MAXREG_COUNT
	.align		4
        /*005c*/ 	.byte	0x03, 0x1b
        /*005e*/ 	.short	0x00ff


	//----- nvinfo : EIATTR_EXTERNS
	.align		4
        /*0060*/ 	.byte	0x04, 0x0f
        /*0062*/ 	.short	(.L_29 - .L_28)


	//   ....[0]....
	.align		4
.L_28:
        /*0064*/ 	.word	index@(vprintf)


	//----- nvinfo : EIATTR_MERCURY_ISA_VERSION
	.align		4
.L_29:
        /*0068*/ 	.byte	0x03, 0x5f
        /*006a*/ 	.short	0x0101


	//----- nvinfo : EIATTR_VRC_CTA_INIT_COUNT
	.align		4
        /*006c*/ 	.byte	0x02, 0x4a
	.zero		1
	.zero		1


	//----- nvinfo : EIATTR_SYSCALL_OFFSETS
	.align		4
        /*0070*/ 	.byte	0x04, 0x46
        /*0072*/ 	.short	(.L_31 - .L_30)


	//   ....[0]....
.L_30:
        /*0074*/ 	.word	0x00000110


	//   ....[1]....
        /*0078*/ 	.word	0x00000220


	//   ....[2]....
        /*007c*/ 	.word	0x000002c0


	//   ....[3]....
        /*0080*/ 	.word	0x00000360


	//   ....[4]....
        /*0084*/ 	.word	0x00000410


	//   ....[5]....
        /*0088*/ 	.word	0x000004a0


	//   ....[6]....
        /*008c*/ 	.word	0x00000540


	//   ....[7]....
        /*0090*/ 	.word	0x000005e0


	//----- nvinfo : EIATTR_EXIT_INSTR_OFFSETS
	.align		4
.L_31:
        /*0094*/ 	.byte	0x04, 0x1c
        /*0096*/ 	.short	(.L_33 - .L_32)


	//   ....[0]....
.L_32:
        /*0098*/ 	.word	0x000005f0


	//----- nvinfo : EIATTR_CBANK_PARAM_SIZE
	.align		4
.L_33:
        /*009c*/ 	.byte	0x03, 0x19
        /*009e*/ 	.short	0x0020


	//----- nvinfo : EIATTR_PARAM_CBANK
	.align		4
        /*00a0*/ 	.byte	0x04, 0x0a
        /*00a2*/ 	.short	(.L_35 - .L_34)
	.align		4
.L_34:
        /*00a4*/ 	.word	index@(.nv.constant0._Z10cuda_hellobilfd)
        /*00a8*/ 	.short	0x0380
        /*00aa*/ 	.short	0x0020


	//----- nvinfo : EIATTR_SW_WAR
	.align		4
.L_35:
        /*00ac*/ 	.byte	0x04, 0x36
        /*00ae*/ 	.short	(.L_37 - .L_36)
.L_36:
        /*00b0*/ 	.word	0x00000008
.L_37:


//--------------------- .nv.callgraph             --------------------------
	.section	.nv.callgraph,"",@"SHT_CUDA_CALLGRAPH"
	.align	4
	.sectionentsize	8
	.align		4
        /*0000*/ 	.word	0x00000000
	.align		4
        /*0004*/ 	.word	0xffffffff
	.align		4
        /*0008*/ 	.word	index@(_Z10cuda_hellobilfd)
	.align		4
        /*000c*/ 	.word	index@(vprintf)
	.align		4
        /*0010*/ 	.word	0x00000000
	.align		4
        /*0014*/ 	.word	0xfffffffe
	.align		4
        /*0018*/ 	.word	0x00000000
	.align		4
        /*001c*/ 	.word	0xfffffffd
	.align		4
        /*0020*/ 	.word	0x00000000
	.align		4
        /*0024*/ 	.word	0xfffffffc


//--------------------- .nv.constant4             --------------------------
	.section	.nv.constant4,"a",@progbits
	.align	8
	.align		8
.nv.constant4:
        /*0000*/ 	.dword	vprintf
	.align		8
        /*0008*/ 	.dword	$str
	.align		8
        /*0010*/ 	.dword	$str$1
	.align		8
        /*0018*/ 	.dword	$str$2
	.align		8
        /*0020*/ 	.dword	$str$3
	.align		8
        /*0028*/ 	.dword	$str$4
	.align		8
        /*0030*/ 	.dword	$str$5
	.align		8
        /*0038*/ 	.dword	$str$6
	.align		8
        /*0040*/ 	.dword	$str$7
	.align		8
        /*0048*/ 	.dword	$str$8
	.align		8
        /*0050*/ 	.dword	$str$9


//--------------------- .text._Z10cuda_hellobilfd --------------------------
	.section	.text._Z10cuda_hellobilfd,"ax",@progbits
	.align	128
        .global         _Z10cuda_hellobilfd
        .type           _Z10cuda_hellobilfd,@function
        .size           _Z10cuda_hellobilfd,(.L_x_9 - _Z10cuda_hellobilfd)
        .other          _Z10cuda_hellobilfd,@"STO_CUDA_ENTRY STV_DEFAULT"
_Z10cuda_hellobilfd:
.text._Z10cuda_hellobilfd:
[----:B------:R-:W0:Y:S08]  /*0000*/  LDC R1, c[0x0][0x37c] ;  /* 0x0000df00ff017b82 */ /* 0x000e300000000800 */
[----:B------:R-:W1:Y:S01]  /*0010*/  LDC.U8 R0, c[0x0][0x380] ;  /* 0x0000e000ff007b82 */ /* 0x000e620000000000 */
[----:B------:R-:W2:Y:S01]  /*0020*/  LDCU UR4, c[0x0][0x2f8] ;  /* 0x00005f00ff0477ac */ /* 0x000ea20008000800 */
[----:B0-----:R-:W-:Y:S01]  /*0030*/  VIADD R1, R1, 0xfffffff8 ;  /* 0xfffffff801017836 */ /* 0x001fe20000000000 */
[----:B------:R-:W-:Y:S01]  /*0040*/  MOV R2, 0x0 ;  /* 0x0000000000027802 */ /* 0x000fe20000000f00 */
[----:B------:R-:W0:Y:S04]  /*0050*/  LDCU UR5, c[0x0][0x2fc] ;  /* 0x00005f80ff0577ac */ /* 0x000e280008000800 */
[----:B------:R3:W4:Y:S01]  /*0060*/  LDC.64 R8, c[0x4][R2] ;  /* 0x0100000002087b82 */ /* 0x0007220000000a00 */
[----:B------:R-:W5:Y:S01]  /*0070*/  LDCU.64 UR6, c[0x4][0x8] ;  /* 0x01000100ff0677ac */ /* 0x000f620008000a00 */
[----:B--2---:R-:W-:-:S02]  /*0080*/  IADD3 R18, P0, PT, R1, UR4, RZ ;  /* 0x0000000401127c10 */ /* 0x004fc4000ff1e0ff */
[----:B-1----:R-:W-:-:S03]  /*0090*/  PRMT R0, R0, 0x8880, RZ ;  /* 0x0000888000007816 */ /* 0x002fc600000000ff */
[----:B0-----:R-:W-:Y:S01]  /*00a0*/  IMAD.X R19, RZ, RZ, UR5, P0 ;  /* 0x00000005ff137e24 */ /* 0x001fe200080e06ff */
[----:B-----5:R-:W-:Y:S01]  /*00b0*/  MOV R4, UR6 ;  /* 0x0000000600047c02 */ /* 0x020fe20008000f00 */
[----:B------:R-:W-:Y:S01]  /*00c0*/  IMAD.U32 R5, RZ, RZ, UR7 ;  /* 0x00000007ff057e24 */ /* 0x000fe2000f8e00ff */
[----:B------:R3:W-:Y:S01]  /*00d0*/  STL [R1], R0 ;  /* 0x0000000001007387 */ /* 0x0007e20000100800 */
[----:B------:R-:W-:Y:S01]  /*00e0*/  IMAD.MOV.U32 R6, RZ, RZ, R18 ;  /* 0x000000ffff067224 */ /* 0x000fe200078e0012 */
[----:B------:R-:W-:-:S07]  /*00f0*/  MOV R7, R19 ;  /* 0x0000001300077202 */ /* 0x000fce0000000f00 */
[----:B------:R-:W-:-:S07]  /*0100*/  LEPC R20, `(.L_x_0) ;  /* 0x000000001014794e */ /* 0x000fce0000000000 */
[----:B---34-:R-:W-:Y:S05]  /*0110*/  CALL.ABS.NOINC R8 ;  /* 0x0000000008007343 */ /* 0x018fea0003c00000 */
.L_x_0:
[----:B------:R-:W0:Y:S01]  /*0120*/  LDCU.U8 UR4, c[0x0][0x380] ;  /* 0x00007000ff0477ac */ /* 0x000e220008000000 */
[----:B------:R1:W2:Y:S01]  /*0130*/  LDC.64 R10, c[0x4][R2] ;  /* 0x01000000020a7b82 */ /* 0x0002a20000000a00 */
[----:B------:R-:W-:Y:S01]  /*0140*/  IMAD.MOV.U32 R6, RZ, RZ, R18 ;  /* 0x000000ffff067224 */ /* 0x000fe200078e0012 */
[----:B------:R-:W-:Y:S01]  /*0150*/  MOV R7, R19 ;  /* 0x0000001300077202 */ /* 0x000fe20000000f00 */
[----:B------:R-:W3:Y:S01]  /*0160*/  LDCU.64 UR6, c[0x4][0x20] ;  /* 0x01000400ff0677ac */ /* 0x000ee20008000a00 */
[----:B0-----:R-:W-:-:S04]  /*0170*/  UPRMT UR4, UR4, 0x8880, URZ ;  /* 0x0000888004047896 */ /* 0x001fc800080000ff */
[----:B------:R-:W-:-:S07]  /*0180*/  UISETP.NE.AND UP0, UPT, UR4, URZ, UPT ;  /* 0x000000ff0400728c */ /* 0x000fce000bf05270 */
[----:B------:R-:W0:Y:S04]  /*0190*/  LDCU.64 UR4, c[0x4][0x10] ;  /* 0x01000200ff0477ac */ /* 0x000e280008000a00 */
[----:B---3--:R-:W3:Y:S01]  /*01a0*/  @UP0 LDCU UR6, c[0x4][0x18] ;  /* 0x01000300ff0607ac */ /* 0x008ee20008000800 */
[----:B------:R-:W4:Y:S01]  /*01b0*/  @UP0 LDCU UR7, c[0x4][0x1c] ;  /* 0x01000380ff0707ac */ /* 0x000f220008000800 */
[----:B0-----:R-:W-:Y:S01]  /*01c0*/  MOV R4, UR4 ;  /* 0x0000000400047c02 */ /* 0x001fe20008000f00 */
[----:B------:R-:W-:Y:S02]  /*01d0*/  IMAD.U32 R5, RZ, RZ, UR5 ;  /* 0x00000005ff057e24 */ /* 0x000fe4000f8e00ff */
[----:B---3--:R-:W-:Y:S02]  /*01e0*/  IMAD.U32 R8, RZ, RZ, UR6 ;  /* 0x00000006ff087e24 */ /* 0x008fe4000f8e00ff */
[----:B----4-:R-:W-:-:S05]  /*01f0*/  IMAD.U32 R9, RZ, RZ, UR7 ;  /* 0x00000007ff097e24 */ /* 0x010fca000f8e00ff */
[----:B--2---:R1:W-:Y:S02]  /*0200*/  STL.64 [R1], R8 ;  /* 0x0000000801007387 */ /* 0x0043e40000100a00 */
[----:B------:R-:W-:-:S07]  /*0210*/  LEPC R20, `(.L_x_1) ;  /* 0x000000001014794e */ /* 0x000fce0000000000 */
[----:B-1----:R-:W-:Y:S05]  /*0220*/  CALL.ABS.NOINC R10 ;  /* 0x000000000a007343 */ /* 0x002fea0003c00000 */
.L_x_1:
[----:B------:R-:W0:Y:S01]  /*0230*/  LDC R0, c[0x0][0x384] ;  /* 0x0000e100ff007b82 */ /* 0x000e220000000800 */
[----:B------:R-:W1:Y:S01]  /*0240*/  LDCU.64 UR4, c[0x4][0x28] ;  /* 0x01000500ff0477ac */ /* 0x000e620008000a00 */
[----:B------:R-:W-:Y:S01]  /*0250*/  MOV R6, R18 ;  /* 0x0000001200067202 */ /* 0x000fe20000000f00 */
[----:B------:R-:W-:-:S05]  /*0260*/  IMAD.MOV.U32 R7, RZ, RZ, R19 ;  /* 0x000000ffff077224 */ /* 0x000fca00078e0013 */
[----:B------:R2:W3:Y:S01]  /*0270*/  LDC.64 R8, c[0x4][R2] ;  /* 0x0100000002087b82 */ /* 0x0004e20000000a00 */
[----:B-1----:R-:W-:Y:S02]  /*0280*/  IMAD.U32 R4, RZ, RZ, UR4 ;  /* 0x00000004ff047e24 */ /* 0x002fe4000f8e00ff */
[----:B------:R-:W-:Y:S01]  /*0290*/  IMAD.U32 R5, RZ, RZ, UR5 ;  /* 0x00000005ff057e24 */ /* 0x000fe2000f8e00ff */
[----:B0-----:R2:W-:Y:S06]  /*02a0*/  STL [R1], R0 ;  /* 0x0000000001007387 */ /* 0x0015ec0000100800 */
[----:B------:R-:W-:-:S07]  /*02b0*/  LEPC R20, `(.L_x_2) ;  /* 0x000000001014794e */ /* 0x000fce0000000000 */
[----:B--23--:R-:W-:Y:S05]  /*02c0*/  CALL.ABS.NOINC R8 ;  /* 0x0000000008007343 */ /* 0x00cfea0003c00000 */
.L_x_2:
[----:B------:R-:W0:Y:S01]  /*02d0*/  LDC.64 R8, c[0x0][0x388] ;  /* 0x0000e200ff087b82 */ /* 0x000e220000000a00 */
[----:B------:R-:W1:Y:S01]  /*02e0*/  LDCU.64 UR4, c[0x4][0x30] ;  /* 0x01000600ff0477ac */ /* 0x000e620008000a00 */
[----:B------:R-:W-:Y:S02]  /*02f0*/  IMAD.MOV.U32 R6, RZ, RZ, R18 ;  /* 0x000000ffff067224 */ /* 0x000fe400078e0012 */
[----:B------:R-:W-:-:S04]  /*0300*/  IMAD.MOV.U32 R7, RZ, RZ, R19 ;  /* 0x000000ffff077224 */ /* 0x000fc800078e0013 */
[----:B------:R2:W3:Y:S01]  /*0310*/  LDC.64 R10, c[0x4][R2] ;  /* 0x01000000020a7b82 */ /* 0x0004e20000000a00 */
[----:B-1----:R-:W-:Y:S01]  /*0320*/  IMAD.U32 R4, RZ, RZ, UR4 ;  /* 0x00000004ff047e24 */ /* 0x002fe2000f8e00ff */
[----:B------:R-:W-:Y:S01]  /*0330*/  MOV R5, UR5 ;  /* 0x0000000500057c02 */ /* 0x000fe20008000f00 */
[----:B0-----:R2:W-:Y:S06]  /*0340*/  STL.64 [R1], R8 ;  /* 0x0000000801007387 */ /* 0x0015ec0000100a00 */
[----:B------:R-:W-:-:S07]  /*0350*/  LEPC R20, `(.L_x_3) ;  /* 0x000000001014794e */ /* 0x000fce0000000000 */
[----:B--23--:R-:W-:Y:S05]  /*0360*/  CALL.ABS.NOINC R10 ;  /* 0x000000000a007343 */ /* 0x00cfea0003c00000 */
.L_x_3:
[----:B------:R-:W0:Y:S01]  /*0370*/  LDCU UR4, c[0x0][0x390] ;  /* 0x00007200ff0477ac */ /* 0x000e220008000800 */
[----:B------:R1:W2:Y:S01]  /*0380*/  LDC.64 R8, c[0x4][R2] ;  /* 0x0100000002087b82 */ /* 0x0002a20000000a00 */
[----:B------:R-:W-:Y:S01]  /*0390*/  IMAD.MOV.U32 R6, RZ, RZ, R18 ;  /* 0x000000ffff067224 */ /* 0x000fe200078e0012 */
[----:B------:R-:W-:Y:S01]  /*03a0*/  MOV R7, R19 ;  /* 0x0000001300077202 */ /* 0x000fe20000000f00 */
[----:B0-----:R-:W0:Y:S01]  /*03b0*/  F2F.F64.F32 R16, UR4 ;  /* 0x0000000400107d10 */ /* 0x001e220008201800 */
[----:B------:R-:W3:Y:S01]  /*03c0*/  LDCU.64 UR4, c[0x4][0x38] ;  /* 0x01000700ff0477ac */ /* 0x000ee20008000a00 */
[----:B0-----:R1:W-:Y:S01]  /*03d0*/  STL.64 [R1], R16 ;  /* 0x0000001001007387 */ /* 0x0013e20000100a00 */
[----:B---3--:R-:W-:Y:S01]  /*03e0*/  MOV R4, UR4 ;  /* 0x0000000400047c02 */ /* 0x008fe20008000f00 */
[----:B------:R-:W-:-:S07]  /*03f0*/  IMAD.U32 R5, RZ, RZ, UR5 ;  /* 0x00000005ff057e24 */ /* 0x000fce000f8e00ff */
[----:B------:R-:W-:-:S07]  /*0400*/  LEPC R20, `(.L_x_4) ;  /* 0x000000001014794e */ /* 0x000fce0000000000 */
[----:B-12---:R-:W-:Y:S05]  /*0410*/  CALL.ABS.NOINC R8 ;  /* 0x0000000008007343 */ /* 0x006fea0003c00000 */
.L_x_4:
[----:B------:R0:W-:Y:S01]  /*0420*/  STL.64 [R1], R16 ;  /* 0x0000001001007387 */ /* 0x0001e20000100a00 */
[----:B------:R0:W1:Y:S01]  /*0430*/  LDC.64 R8, c[0x4][R2] ;  /* 0x0100000002087b82 */ /* 0x0000620000000a00 */
[----:B------:R-:W2:Y:S01]  /*0440*/  LDCU.64 UR4, c[0x4][0x40] ;  /* 0x01000800ff0477ac */ /* 0x000ea20008000a00 */
[----:B------:R-:W-:Y:S01]  /*0450*/  IMAD.MOV.U32 R6, RZ, RZ, R18 ;  /* 0x000000ffff067224 */ /* 0x000fe200078e0012 */
[----:B------:R-:W-:Y:S01]  /*0460*/  MOV R7, R19 ;  /* 0x0000001300077202 */ /* 0x000fe20000000f00 */
[----:B--2---:R-:W-:Y:S01]  /*0470*/  IMAD.U32 R4, RZ, RZ, UR4 ;  /* 0x00000004ff047e24 */ /* 0x004fe2000f8e00ff */
[----:B0-----:R-:W-:-:S07]  /*0480*/  MOV R5, UR5 ;  /* 0x0000000500057c02 */ /* 0x001fce0008000f00 */
[----:B------:R-:W-:-:S07]  /*0490*/  LEPC R20, `(.L_x_5) ;  /* 0x000000001014794e */ /* 0x000fce0000000000 */
[----:B-1----:R-:W-:Y:S05]  /*04a0*/  CALL.ABS.NOINC R8 ;  /* 0x0000000008007343 */ /* 0x002fea0003c00000 */
.L_x_5:
[----:B------:R-:W0:Y:S01]  /*04b0*/  LDC.64 R8, c[0x0][0x398] ;  /* 0x0000e600ff087b82 */ /* 0x000e220000000a00 */
[----:B------:R-:W1:Y:S01]  /*04c0*/  LDCU.64 UR4, c[0x4][0x48] ;  /* 0x01000900ff0477ac */ /* 0x000e620008000a00 */
[----:B------:R-:W-:Y:S01]  /*04d0*/  IMAD.MOV.U32 R6, RZ, RZ, R18 ;  /* 0x000000ffff067224 */ /* 0x000fe200078e0012 */
[----:B------:R-:W-:-:S05]  /*04e0*/  MOV R7, R19 ;  /* 0x0000001300077202 */ /* 0x000fca0000000f00 */
[----:B------:R2:W3:Y:S01]  /*04f0*/  LDC.64 R10, c[0x4][R2] ;  /* 0x01000000020a7b82 */ /* 0x0004e20000000a00 */
[----:B-1----:R-:W-:Y:S01]  /*0500*/  IMAD.U32 R4, RZ, RZ, UR4 ;  /* 0x00000004ff047e24 */ /* 0x002fe2000f8e00ff */
[----:B------:R-:W-:Y:S01]  /*0510*/  MOV R5, UR5 ;  /* 0x0000000500057c02 */ /* 0x000fe20008000f00 */
[----:B0-----:R2:W-:Y:S06]  /*0520*/  STL.64 [R1], R8 ;  /* 0x0000000801007387 */ /* 0x0015ec0000100a00 */
[----:B------:R-:W-:-:S07]  /*0530*/  LEPC R20, `(.L_x_6) ;  /* 0x000000001014794e */ /* 0x000fce0000000000 */
[----:B--23--:R-:W-:Y:S05]  /*0540*/  CALL.ABS.NOINC R10 ;  /* 0x000000000a007343 */ /* 0x00cfea0003c00000 */
.L_x_6:
[----:B------:R-:W0:Y:S01]  /*0550*/  LDC.64 R8, c[0x0][0x398] ;  /* 0x0000e600ff087b82 */ /* 0x000e220000000a00 */
[----:B------:R-:W1:Y:S01]  /*0560*/  LDCU.64 UR4, c[0x4][0x50] ;  /* 0x01000a00ff0477ac */ /* 0x000e620008000a00 */
[----:B------:R-:W-:Y:S01]  /*0570*/  IMAD.MOV.U32 R6, RZ, RZ, R18 ;  /* 0x000000ffff067224 */ /* 0x000fe200078e0012 */
[----:B------:R-:W-:-:S05]  /*0580*/  MOV R7, R19 ;  /* 0x0000001300077202 */ /* 0x000fca0000000f00 */
[----:B------:R-:W2:Y:S01]  /*0590*/  LDC.64 R2, c[0x4][R2] ;  /* 0x0100000002027b82 */ /* 0x000ea20000000a00 */
[----:B-1----:R-:W-:Y:S01]  /*05a0*/  IMAD.U32 R4, RZ, RZ, UR4 ;  /* 0x00000004ff047e24 */ /* 0x002fe2000f8e00ff */
[----:B------:R-:W-:Y:S01]  /*05b0*/  MOV R5, UR5 ;  /* 0x0000000500057c02 */ /* 0x000fe20008000f00 */
[----:B0-----:R0:W-:Y:S06]  /*05c0*/  STL.64 [R1], R8 ;  /* 0x0000000801007387 */ /* 0x0011ec0000100a00 */
[----:B------:R-:W-:-:S07]  /*05d0*/  LEPC R20, `(.L_x_7) ;  /* 0x000000001014794e */ /* 0x000fce0000000000 */
[----:B0-2---:R-:W-:Y:S05]  /*05e0*/  CALL.ABS.NOINC R2 ;  /* 0x0000000002007343 */ /* 0x005fea0003c00000 */
.L_x_7:
[----:B------:R-:W-:Y:S05]  /*05f0*/  EXIT ;  /* 0x000000000000794d */ /* 0x000fea0003800000 */
.L_x_8:
[----:B------:R-:W-:-:S00]  /*0600*/  BRA `(.L_x_8) ;  /* 0xfffffffc00fc7947 */ /* 0x000fc0000383ffff */
[----:B------:R-:W-:-:S00]  /*0610*/  NOP ;  /* 0x0000000000007918 */ /* 0x000fc00000000000 */
        /* <DEDUP_REMOVED lines=14> */
.L_x_9:


//--------------------- .nv.global.init           --------------------------
	.section	.nv.global.init,"aw",@progbits
.nv.global.init:
	.type		$str$2,@object
	.size		$str$2,($str$3 - $str$2)
$str$2:
        /*0000*/ 	.byte	0x74, 0x72, 0x75, 0x65, 0x00
	.type		$str$3,@object
	.size		$str$3,($str$4 - $str$3)
$str$3:
        /*0005*/ 	.byte	0x66, 0x61, 0x6c, 0x73, 0x65, 0x00
	.type		$str$4,@object
	.size		$str$4,($str - $str$4)
$str$4:
        /*000b*/ 	.byte	0x76, 0x61, 0x72, 0x49, 0x6e, 0x74, 0x20, 0x3d, 0x20, 0x25, 0x64, 0x0a, 0x00
	.type		$str,@object
	.size		$str,($str$1 - $str)
$str:
        /*0018*/ 	.byte	0x76, 0x61, 0x72, 0x42, 0x6f, 0x6f, 0x6c, 0x20, 0x3d, 0x20, 0x25, 0x64, 0x0a, 0x00
	.type		$str$1,@object
	.size		$str$1,($str$6 - $str$1)
$str$1:
        /*0026*/ 	.byte	0x76, 0x61, 0x72, 0x42, 0x6f, 0x6f, 0x6c, 0x20, 0x3d, 0x20, 0x25, 0x73, 0x0a, 0x00
	.type		$str$6,@object
	.size		$str$6,($str$5 - $str$6)
$str$6:
        /*0034*/ 	.byte	0x76, 0x61, 0x72, 0x46, 0x6c, 0x6f, 0x61, 0x74, 0x20, 0x3d, 0x20, 0x25, 0x66, 0x0a, 0x00
	.type		$str$5,@object
	.size		$str$5,($str$8 - $str$5)
$str$5:
        /*0043*/ 	.byte	0x76, 0x61, 0x72, 0x4c, 0x6f, 0x6e, 0x67, 0x20, 0x3d, 0x20, 0x25, 0x6c, 0x64, 0x0a, 0x00
	.type		$str$8,@object
	.size		$str$8,($str$9 - $str$8)
$str$8:
        /*0052*/ 	.byte	0x76, 0x61, 0x72, 0x44, 0x6f, 0x75, 0x62, 0x6c, 0x65, 0x20, 0x3d, 0x20, 0x25, 0x66, 0x0a, 0x00
	.type		$str$9,@object
	.size		$str$9,($str$7 - $str$9)
$str$9:
        /*0062*/ 	.byte	0x76, 0x61, 0x72, 0x44, 0x6f, 0x75, 0x62, 0x6c, 0x65, 0x20, 0x3d, 0x20, 0x25, 0x67, 0x0a, 0x00
	.type		$str$7,@object
	.size		$str$7,(.L_7 - $str$7)
$str$7:
        /*0072*/ 	.byte	0x76, 0x61, 0x72, 0x46, 0x6c, 0x6f, 0x61, 0x74, 0x20, 0x3d, 0x20, 0x25, 0x2e, 0x34, 0x66, 0x0a
        /*0082*/ 	.byte	0x00
.L_7:


//--------------------- .nv.shared.reserved.0     --------------------------
	.section	.nv.shared.reserved.0,"aw",@nobits
	.weak		__nv_reservedSMEM_offset_0_alias
	.size		__nv_reservedSMEM_offset_0_alias, 0, 64
	.other		__nv_reservedSMEM_offset_0_alias,@"STO_CUDA_RESERVED_SHARED STV_DEFAULT"
__nv_reservedSMEM_offset_0_alias:
	.zero		0
	.zero		64


//--------------------- .nv.constant0._Z10cuda_hellobilfd --------------------------
	.section	.nv.constant0._Z10cuda_hellobilfd,"a",@progbits
	.sectionflags	@""
	.align	4
.nv.constant0._Z10cuda_hellobilfd:
	.zero		928


//--------------------- SYMBOLS --------------------------

	.type		.nv.reservedSmem.offset0,@object
	.size		.nv.reservedSmem.offset0,0x4
	.type		vprintf,@function
